//
// Generated by NVIDIA NVVM Compiler
//
// Compiler Build ID: CL-36424714
// Cuda compilation tools, release 13.0, V13.0.88
// Based on NVVM 20.0.0
//

.version 9.0
.target sm_100
.address_size 64

	// .globl	_Z16reduction_kernelPKfPfi
.extern .shared .align 16 .b8 sdata[];

.visible .entry _Z16reduction_kernelPKfPfi(
	.param .u64 .ptr .align 1 _Z16reduction_kernelPKfPfi_param_0,
	.param .u64 .ptr .align 1 _Z16reduction_kernelPKfPfi_param_1,
	.param .u32 _Z16reduction_kernelPKfPfi_param_2
)
{
	.reg .pred 	%p<8>;
	.reg .b32 	%r<18>;
	.reg .b32 	%f<9>;
	.reg .b64 	%rd<9>;

	ld.param.u64 	%rd1, [_Z16reduction_kernelPKfPfi_param_0];
	ld.param.u64 	%rd2, [_Z16reduction_kernelPKfPfi_param_1];
	ld.param.u32 	%r8, [_Z16reduction_kernelPKfPfi_param_2];
	mov.u32 	%r1, %tid.x;
	mov.u32 	%r2, %ctaid.x;
	mov.u32 	%r3, %ntid.x;
	mad.lo.s32 	%r4, %r2, %r3, %r1;
	setp.ge.u32 	%p1, %r4, %r8;
	mov.f32 	%f8, 0f00000000;
	@%p1 bra 	$L__BB0_2;
	cvta.to.global.u64 	%rd3, %rd1;
	mul.wide.u32 	%rd4, %r4, 4;
	add.s64 	%rd5, %rd3, %rd4;
	ld.global.f32 	%f8, [%rd5];
$L__BB0_2:
	shl.b32 	%r9, %r1, 2;
	mov.u32 	%r10, sdata;
	add.s32 	%r5, %r10, %r9;
	st.shared.f32 	[%r5], %f8;
	bar.sync 	0;
	setp.lt.u32 	%p2, %r3, 2;
	@%p2 bra 	$L__BB0_7;
	mov.b32 	%r17, 1;
$L__BB0_4:
	shl.b32 	%r7, %r17, 1;
	add.s32 	%r12, %r7, -1;
	and.b32  	%r13, %r12, %r1;
	setp.ne.s32 	%p3, %r13, 0;
	add.s32 	%r14, %r17, %r1;
	setp.ge.u32 	%p4, %r14, %r3;
	or.pred  	%p5, %p4, %p3;
	@%p5 bra 	$L__BB0_6;
	shl.b32 	%r15, %r17, 2;
	add.s32 	%r16, %r5, %r15;
	ld.shared.f32 	%f4, [%r16];
	ld.shared.f32 	%f5, [%r5];
	add.f32 	%f6, %f4, %f5;
	st.shared.f32 	[%r5], %f6;
$L__BB0_6:
	bar.sync 	0;
	setp.lt.u32 	%p6, %r7, %r3;
	mov.u32 	%r17, %r7;
	@%p6 bra 	$L__BB0_4;
$L__BB0_7:
	setp.ne.s32 	%p7, %r1, 0;
	@%p7 bra 	$L__BB0_9;
	ld.shared.f32 	%f7, [sdata];
	cvta.to.global.u64 	%rd6, %rd2;
	mul.wide.u32 	%rd7, %r2, 4;
	add.s64 	%rd8, %rd6, %rd7;
	st.global.f32 	[%rd8], %f7;
$L__BB0_9:
	ret;

}


// ===== COMPILED SASS (sm_100) =====

	.target	sm_100

	.elftype	@"ET_EXEC"


//--------------------- .note.nv.tkinfo           --------------------------
	.section	.note.nv.tkinfo,"",@"SHT_NOTE"
	.sectionflags	@"SHF_NOTE_NV_TKINFO"
	.tkinfo
        /*0018*/ 	.word	0x00000002
        /*0030*/ 	.string	""
        /*0030*/ 	.string	"ptxas"
        /*0030*/ 	.string	"Cuda compilation tools, release 13.0, V13.0.88"
        /*0030*/ 	.string	"Build cuda_13.0.r13.0/compiler.36424714_0"
        /*0030*/ 	.string	"-arch sm_100 -m 64 "



//--------------------- .note.nv.cuinfo           --------------------------
	.section	.note.nv.cuinfo,"",@"SHT_NOTE"
	.sectionflags	@"SHF_NOTE_NV_CUINFO"
        /*0018*/ 	.short	0x0002
        /*001a*/ 	.short	0x0064
        /*001c*/ 	.short	0x0082
	.zero		2


//--------------------- .nv.info                  --------------------------
	.section	.nv.info,"",@"SHT_CUDA_INFO"
	.align	4


	//----- nvinfo : EIATTR_REGCOUNT
	.align		4
        /*0000*/ 	.byte	0x04, 0x2f
        /*0002*/ 	.short	(.L_1 - .L_0)
	.align		4
.L_0:
        /*0004*/ 	.word	index@(_Z16reduction_kernelPKfPfi)
        /*0008*/ 	.word	0x0000000b


	//----- nvinfo : EIATTR_FRAME_SIZE
	.align		4
.L_1:
        /*000c*/ 	.byte	0x04, 0x11
        /*000e*/ 	.short	(.L_3 - .L_2)
	.align		4
.L_2:
        /*0010*/ 	.word	index@(_Z16reduction_kernelPKfPfi)
        /*0014*/ 	.word	0x00000000


	//----- nvinfo : EIATTR_MIN_STACK_SIZE
	.align		4
.L_3:
        /*0018*/ 	.byte	0x04, 0x12
        /*001a*/ 	.short	(.L_5 - .L_4)
	.align		4
.L_4:
        /*001c*/ 	.word	index@(_Z16reduction_kernelPKfPfi)
        /*0020*/ 	.word	0x00000000
.L_5:


//--------------------- .nv.compat                --------------------------
	.section	.nv.compat,"",@"SHT_CUDA_COMPAT_INFO"
	.align	4
        /*0000*/ 	.byte	0x02, 0x09, 0x00, 0x00, 0x02, 0x02, 0x01, 0x00, 0x02, 0x05, 0x05, 0x00, 0x03, 0x07, 0x01, 0x01
        /*0010*/ 	.byte	0x02, 0x03, 0x00, 0x00, 0x02, 0x06, 0x01, 0x00, 0x04, 0x0b, 0x08, 0x00, 0x09, 0x00, 0x00, 0x00
        /*0020*/ 	.byte	0x00, 0x00, 0x00, 0x00


//--------------------- .nv.info._Z16reduction_kernelPKfPfi --------------------------
	.section	.nv.info._Z16reduction_kernelPKfPfi,"",@"SHT_CUDA_INFO"
	.sectionflags	@""
	.align	4


	//----- nvinfo : EIATTR_CUDA_API_VERSION
	.align		4
        /*0000*/ 	.byte	0x04, 0x37
        /*0002*/ 	.short	(.L_7 - .L_6)
.L_6:
        /*0004*/ 	.word	0x00000082


	//----- nvinfo : EIATTR_KPARAM_INFO
	.align		4
.L_7:
        /*0008*/ 	.byte	0x04, 0x17
        /*000a*/ 	.short	(.L_9 - .L_8)
.L_8:
        /*000c*/ 	.word	0x00000000
        /*0010*/ 	.short	0x0002
        /*0012*/ 	.short	0x0010
        /*0014*/ 	.byte	0x00, 0xf0, 0x11, 0x00


	//----- nvinfo : EIATTR_KPARAM_INFO
	.align		4
.L_9:
        /*0018*/ 	.byte	0x04, 0x17
        /*001a*/ 	.short	(.L_11 - .L_10)
.L_10:
        /*001c*/ 	.word	0x00000000
        /*0020*/ 	.short	0x0001
        /*0022*/ 	.short	0x0008
        /*0024*/ 	.byte	0x00, 0xf5, 0x21, 0x00


	//----- nvinfo : EIATTR_KPARAM_INFO
	.align		4
.L_11:
        /*0028*/ 	.byte	0x04, 0x17
        /*002a*/ 	.short	(.L_13 - .L_12)
.L_12:
        /*002c*/ 	.word	0x00000000
        /*0030*/ 	.short	0x0000
        /*0032*/ 	.short	0x0000
        /*0034*/ 	.byte	0x00, 0xf5, 0x21, 0x00


	//----- nvinfo : EIATTR_SPARSE_MMA_MASK
	.align		4
.L_13:
        /*0038*/ 	.byte	0x03, 0x50
        /*003a*/ 	.short	0x0000


	//----- nvinfo : EIATTR_MAXREG_COUNT
	.align		4
        /*003c*/ 	.byte	0x03, 0x1b
        /*003e*/ 	.short	0x00ff


	//----- nvinfo : EIATTR_NUM_BARRIERS
	.align		4
        /*0040*/ 	.byte	0x02, 0x4c
        /*0042*/ 	.byte	0x01
	.zero		1


	//----- nvinfo : EIATTR_MERCURY_ISA_VERSION
	.align		4
        /*0044*/ 	.byte	0x03, 0x5f
        /*0046*/ 	.short	0x0101


	//----- nvinfo : EIATTR_VRC_CTA_INIT_COUNT
	.align		4
        /*0048*/ 	.byte	0x02, 0x4a
	.zero		1
	.zero		1


	//----- nvinfo : EIATTR_EXIT_INSTR_OFFSETS
	.align		4
        /*004c*/ 	.byte	0x04, 0x1c
        /*004e*/ 	.short	(.L_15 - .L_14)


	//   ....[0]....
.L_14:
        /*0050*/ 	.word	0x00000240


	//   ....[1]....
        /*0054*/ 	.word	0x000002c0


	//----- nvinfo : EIATTR_CBANK_PARAM_SIZE
	.align		4
.L_15:
        /*0058*/ 	.byte	0x03, 0x19
        /*005a*/ 	.short	0x0014


	//----- nvinfo : EIATTR_PARAM_CBANK
	.align		4
        /*005c*/ 	.byte	0x04, 0x0a
        /*005e*/ 	.short	(.L_17 - .L_16)
	.align		4
.L_16:
        /*0060*/ 	.word	index@(.nv.constant0._Z16reduction_kernelPKfPfi)
        /*0064*/ 	.short	0x0380
        /*0066*/ 	.short	0x0014


	//----- nvinfo : EIATTR_SW_WAR
	.align		4
.L_17:
        /*0068*/ 	.byte	0x04, 0x36
        /*006a*/ 	.short	(.L_19 - .L_18)
.L_18:
        /*006c*/ 	.word	0x00000008
.L_19:


//--------------------- .nv.callgraph             --------------------------
	.section	.nv.callgraph,"",@"SHT_CUDA_CALLGRAPH"
	.align	4
	.sectionentsize	8
	.align		4
        /*0000*/ 	.word	0x00000000
	.align		4
        /*0004*/ 	.word	0xffffffff
	.align		4
        /*0008*/ 	.word	0x00000000
	.align		4
        /*000c*/ 	.word	0xfffffffe
	.align		4
        /*0010*/ 	.word	0x00000000
	.align		4
        /*0014*/ 	.word	0xfffffffd
	.align		4
        /*0018*/ 	.word	0x00000000
	.align		4
        /*001c*/ 	.word	0xfffffffc


//--------------------- .text._Z16reduction_kernelPKfPfi --------------------------
	.section	.text._Z16reduction_kernelPKfPfi,"ax",@progbits
	.align	128
        .global         _Z16reduction_kernelPKfPfi
        .type           _Z16reduction_kernelPKfPfi,@function
        .size           _Z16reduction_kernelPKfPfi,(.L_x_3 - _Z16reduction_kernelPKfPfi)
        .other          _Z16reduction_kernelPKfPfi,@"STO_CUDA_ENTRY STV_DEFAULT"
_Z16reduction_kernelPKfPfi:
.text._Z16reduction_kernelPKfPfi:
[----:B------:R-:W-:Y:S01]  /*0000*/  LDC R1, c[0x0][0x37c] ;  /* 0x0000df00ff017b82 */ /* 0x000fe20000000800 */
[----:B------:R-:W0:Y:S01]  /*0010*/  S2R R7, SR_TID.X ;  /* 0x0000000000077919 */ /* 0x000e220000002100 */
[----:B------:R-:W0:Y:S01]  /*0020*/  LDCU UR8, c[0x0][0x360] ;  /* 0x00006c00ff0877ac */ /* 0x000e220008000800 */
[----:B------:R-:W-:Y:S01]  /*0030*/  IMAD.MOV.U32 R0, RZ, RZ, RZ ;  /* 0x000000ffff007224 */ /* 0x000fe200078e00ff */
[----:B------:R-:W0:Y:S01]  /*0040*/  S2R R6, SR_CTAID.X ;  /* 0x0000000000067919 */ /* 0x000e220000002500 */
[----:B------:R-:W1:Y:S01]  /*0050*/  LDCU UR4, c[0x0][0x390] ;  /* 0x00007200ff0477ac */ /* 0x000e620008000800 */
[----:B------:R-:W2:Y:S01]  /*0060*/  LDCU.64 UR6, c[0x0][0x358] ;  /* 0x00006b00ff0677ac */ /* 0x000ea20008000a00 */
[----:B0-----:R-:W-:-:S05]  /*0070*/  IMAD R5, R6, UR8, R7 ;  /* 0x0000000806057c24 */ /* 0x001fca000f8e0207 */
[----:B-1----:R-:W-:-:S13]  /*0080*/  ISETP.GE.U32.AND P0, PT, R5, UR4, PT ;  /* 0x0000000405007c0c */ /* 0x002fda000bf06070 */
[----:B------:R-:W0:Y:S02]  /*0090*/  @!P0 LDC.64 R2, c[0x0][0x380] ;  /* 0x0000e000ff028b82 */ /* 0x000e240000000a00 */
[----:B0-----:R-:W-:-:S05]  /*00a0*/  @!P0 IMAD.WIDE.U32 R2, R5, 0x4, R2 ;  /* 0x0000000405028825 */ /* 0x001fca00078e0002 */
[----:B--2---:R-:W2:Y:S01]  /*00b0*/  @!P0 LDG.E R0, desc[UR6][R2.64] ;  /* 0x0000000602008981 */ /* 0x004ea2000c1e1900 */
[----:B------:R-:W0:Y:S01]  /*00c0*/  S2UR UR5, SR_CgaCtaId ;  /* 0x00000000000579c3 */ /* 0x000e220000008800 */
[----:B------:R-:W-:Y:S01]  /*00d0*/  UMOV UR4, 0x400 ;  /* 0x0000040000047882 */ /* 0x000fe20000000000 */
[----:B------:R-:W-:Y:S01]  /*00e0*/  UISETP.GE.U32.AND UP0, UPT, UR8, 0x2, UPT ;  /* 0x000000020800788c */ /* 0x000fe2000bf06070 */
[----:B------:R-:W-:Y:S01]  /*00f0*/  ISETP.NE.AND P1, PT, R7, RZ, PT ;  /* 0x000000ff0700720c */ /* 0x000fe20003f25270 */
[----:B0-----:R-:W-:-:S06]  /*0100*/  ULEA UR4, UR5, UR4, 0x18 ;  /* 0x0000000405047291 */ /* 0x001fcc000f8ec0ff */
[----:B------:R-:W-:-:S05]  /*0110*/  LEA R5, R7, UR4, 0x2 ;  /* 0x0000000407057c11 */ /* 0x000fca000f8e10ff */
[----:B--2---:R0:W-:Y:S01]  /*0120*/  STS [R5], R0 ;  /* 0x0000000005007388 */ /* 0x0041e20000000800 */
[----:B------:R-:W-:Y:S06]  /*0130*/  BAR.SYNC.DEFER_BLOCKING 0x0 ;  /* 0x0000000000007b1d */ /* 0x000fec0000010000 */
[----:B------:R-:W-:Y:S05]  /*0140*/  BRA.U !UP0, `(.L_x_0) ;  /* 0x00000001083c7547 */ /* 0x000fea000b800000 */
[----:B0-----:R-:W-:-:S07]  /*0150*/  HFMA2 R0, -RZ, RZ, 0, 5.9604644775390625e-08 ;  /* 0x00000001ff007431 */ /* 0x001fce00000001ff */
.L_x_1:
[----:B------:R-:W-:Y:S02]  /*0160*/  IMAD.SHL.U32 R8, R0, 0x2, RZ ;  /* 0x0000000200087824 */ /* 0x000fe400078e00ff */
[----:B------:R-:W-:-:S03]  /*0170*/  IMAD.IADD R3, R7, 0x1, R0 ;  /* 0x0000000107037824 */ /* 0x000fc600078e0200 */
[----:B------:R-:W-:-:S04]  /*0180*/  IADD3 R2, PT, PT, R8, -0x1, RZ ;  /* 0xffffffff08027810 */ /* 0x000fc80007ffe0ff */
[----:B------:R-:W-:-:S04]  /*0190*/  LOP3.LUT P0, RZ, R2, R7, RZ, 0xc0, !PT ;  /* 0x0000000702ff7212 */ /* 0x000fc8000780c0ff */
[----:B------:R-:W-:-:S13]  /*01a0*/  ISETP.GE.U32.OR P0, PT, R3, UR8, P0 ;  /* 0x0000000803007c0c */ /* 0x000fda0008706470 */
[----:B------:R-:W-:Y:S01]  /*01b0*/  @!P0 LEA R2, R0, R5, 0x2 ;  /* 0x0000000500028211 */ /* 0x000fe200078e10ff */
[----:B------:R-:W-:Y:S01]  /*01c0*/  @!P0 LDS R3, [R5] ;  /* 0x0000000005038984 */ /* 0x000fe20000000800 */
[----:B------:R-:W-:-:S04]  /*01d0*/  IMAD.MOV.U32 R0, RZ, RZ, R8 ;  /* 0x000000ffff007224 */ /* 0x000fc800078e0008 */
[----:B------:R-:W0:Y:S02]  /*01e0*/  @!P0 LDS R2, [R2] ;  /* 0x0000000002028984 */ /* 0x000e240000000800 */
[----:B0-----:R-:W-:-:S05]  /*01f0*/  @!P0 FADD R4, R2, R3 ;  /* 0x0000000302048221 */ /* 0x001fca0000000000 */
[----:B------:R1:W-:Y:S01]  /*0200*/  @!P0 STS [R5], R4 ;  /* 0x0000000405008388 */ /* 0x0003e20000000800 */
[----:B------:R-:W-:Y:S01]  /*0210*/  BAR.SYNC.DEFER_BLOCKING 0x0 ;  /* 0x0000000000007b1d */ /* 0x000fe20000010000 */
[----:B------:R-:W-:-:S13]  /*0220*/  ISETP.GE.U32.AND P0, PT, R8, UR8, PT ;  /* 0x0000000808007c0c */ /* 0x000fda000bf06070 */
[----:B-1----:R-:W-:Y:S05]  /*0230*/  @!P0 BRA `(.L_x_1) ;  /* 0xfffffffc00c88947 */ /* 0x002fea000383ffff */
.L_x_0:
[----:B------:R-:W-:Y:S05]  /*0240*/  @P1 EXIT ;  /* 0x000000000000194d */ /* 0x000fea0003800000 */
[----:B------:R-:W1:Y:S01]  /*0250*/  S2UR UR5, SR_CgaCtaId ;  /* 0x00000000000579c3 */ /* 0x000e620000008800 */
[----:B------:R-:W-:-:S07]  /*0260*/  UMOV UR4, 0x400 ;  /* 0x0000040000047882 */ /* 0x000fce0000000000 */
[----:B------:R-:W2:Y:S01]  /*0270*/  LDC.64 R2, c[0x0][0x388] ;  /* 0x0000e200ff027b82 */ /* 0x000ea20000000a00 */
[----:B-1----:R-:W-:Y:S01]  /*0280*/  ULEA UR4, UR5, UR4, 0x18 ;  /* 0x0000000405047291 */ /* 0x002fe2000f8ec0ff */
[----:B--2---:R-:W-:-:S08]  /*0290*/  IMAD.WIDE.U32 R2, R6, 0x4, R2 ;  /* 0x0000000406027825 */ /* 0x004fd000078e0002 */
[----:B0-----:R-:W0:Y:S04]  /*02a0*/  LDS R5, [UR4] ;  /* 0x00000004ff057984 */ /* 0x001e280008000800 */
[----:B0-----:R-:W-:Y:S01]  /*02b0*/  STG.E desc[UR6][R2.64], R5 ;  /* 0x0000000502007986 */ /* 0x001fe2000c101906 */
[----:B------:R-:W-:Y:S05]  /*02c0*/  EXIT ;  /* 0x000000000000794d */ /* 0x000fea0003800000 */
.L_x_2:
[----:B------:R-:W-:-:S00]  /*02d0*/  BRA `(.L_x_2) ;  /* 0xfffffffc00fc7947 */ /* 0x000fc0000383ffff */
[----:B------:R-:W-:-:S00]  /*02e0*/  NOP ;  /* 0x0000000000007918 */ /* 0x000fc00000000000 */
        /* <DEDUP_REMOVED lines=9> */
.L_x_3:


//--------------------- .nv.shared._Z16reduction_kernelPKfPfi --------------------------
	.section	.nv.shared._Z16reduction_kernelPKfPfi,"aw",@nobits
	.sectionflags	@""
	.align	16
	.zero		1024


//--------------------- .nv.shared.reserved.0     --------------------------
	.section	.nv.shared.reserved.0,"aw",@nobits
	.weak		__nv_reservedSMEM_offset_0_alias
	.size		__nv_reservedSMEM_offset_0_alias, 0, 64
	.other		__nv_reservedSMEM_offset_0_alias,@"STO_CUDA_RESERVED_SHARED STV_DEFAULT"
__nv_reservedSMEM_offset_0_alias:
	.zero		0
	.zero		64


//--------------------- .nv.constant0._Z16reduction_kernelPKfPfi --------------------------
	.section	.nv.constant0._Z16reduction_kernelPKfPfi,"a",@progbits
	.sectionflags	@""
	.align	4
.nv.constant0._Z16reduction_kernelPKfPfi:
	.zero		916


//--------------------- SYMBOLS --------------------------

	.type		.nv.reservedSmem.offset0,@object
	.size		.nv.reservedSmem.offset0,0x4
	.type		.nv.reservedSmem.cap,@object
	.size		.nv.reservedSmem.cap,0x4
